	.headerflags	@"EF_CUDA_TEXMODE_UNIFIED EF_CUDA_64BIT_ADDRESS EF_CUDA_ACCELERATORS EF_CUDA_SM90 EF_CUDA_VIRTUAL_SM(EF_CUDA_SM90)"
	.elftype	@"ET_EXEC"


//--------------------- .nv.info                  --------------------------
	.section	.nv.info,"",@"SHT_CUDA_INFO"
	.align	4


	//----- nvinfo : EIATTR_REGCOUNT
	.align		4
        /*0000*/ 	.byte	0x04, 0x2f
        /*0002*/ 	.short	(.L_1 - .L_0)
	.align		4
.L_0:
        /*0004*/ 	.word	index@(triton_poi_fused_convolution_7)
        /*0008*/ 	.word	0x0000000a


	//----- nvinfo : EIATTR_MIN_STACK_SIZE
	.align		4
.L_1:
        /*000c*/ 	.byte	0x04, 0x12
        /*000e*/ 	.short	(.L_3 - .L_2)
	.align		4
.L_2:
        /*0010*/ 	.word	index@(triton_poi_fused_convolution_7)
        /*0014*/ 	.word	0x00000000


	//----- nvinfo : EIATTR_FRAME_SIZE
	.align		4
.L_3:
        /*0018*/ 	.byte	0x04, 0x11
        /*001a*/ 	.short	(.L_5 - .L_4)
	.align		4
.L_4:
        /*001c*/ 	.word	index@(triton_poi_fused_convolution_7)
        /*0020*/ 	.word	0x00000000


	//----- nvinfo : EIATTR_MIN_STACK_SIZE
	.align		4
.L_5:
        /*0024*/ 	.byte	0x04, 0x12
        /*0026*/ 	.short	(.L_7 - .L_6)
	.align		4
.L_6:
        /*0028*/ 	.word	index@(triton_poi_fused_convolution_7)
        /*002c*/ 	.word	0x00000000
.L_7:


//--------------------- .nv.info.triton_poi_fused_convolution_7 --------------------------
	.section	.nv.info.triton_poi_fused_convolution_7,"",@"SHT_CUDA_INFO"
	.sectionflags	@""
	.align	4


	//----- nvinfo : EIATTR_CUDA_API_VERSION
	.align		4
        /*0000*/ 	.byte	0x04, 0x37
        /*0002*/ 	.short	(.L_9 - .L_8)
.L_8:
        /*0004*/ 	.word	0x0000007c


	//----- nvinfo : EIATTR_KPARAM_INFO
	.align		4
.L_9:
        /*0008*/ 	.byte	0x04, 0x17
        /*000a*/ 	.short	(.L_11 - .L_10)
.L_10:
        /*000c*/ 	.word	0x00000000
        /*0010*/ 	.short	0x0002
        /*0012*/ 	.short	0x0010
        /*0014*/ 	.byte	0x00, 0xf0, 0x11, 0x00


	//----- nvinfo : EIATTR_KPARAM_INFO
	.align		4
.L_11:
        /*0018*/ 	.byte	0x04, 0x17
        /*001a*/ 	.short	(.L_13 - .L_12)
.L_12:
        /*001c*/ 	.word	0x00000000
        /*0020*/ 	.short	0x0001
        /*0022*/ 	.short	0x0008
        /*0024*/ 	.byte	0x00, 0xf4, 0x21, 0x00


	//----- nvinfo : EIATTR_KPARAM_INFO
	.align		4
.L_13:
        /*0028*/ 	.byte	0x04, 0x17
        /*002a*/ 	.short	(.L_15 - .L_14)
.L_14:
        /*002c*/ 	.word	0x00000000
        /*0030*/ 	.short	0x0000
        /*0032*/ 	.short	0x0000
        /*0034*/ 	.byte	0x00, 0xf4, 0x21, 0x00


	//----- nvinfo : EIATTR_SPARSE_MMA_MASK
	.align		4
.L_15:
        /*0038*/ 	.byte	0x03, 0x50
        /*003a*/ 	.short	0x0000


	//----- nvinfo : EIATTR_MAXREG_COUNT
	.align		4
        /*003c*/ 	.byte	0x03, 0x1b
        /*003e*/ 	.short	0x00ff


	//----- nvinfo : EIATTR_EXIT_INSTR_OFFSETS
	.align		4
        /*0040*/ 	.byte	0x04, 0x1c
        /*0042*/ 	.short	(.L_17 - .L_16)


	//   ....[0]....
.L_16:
        /*0044*/ 	.word	0x000000d0


	//----- nvinfo : EIATTR_REQNTID
	.align		4
.L_17:
        /*0048*/ 	.byte	0x04, 0x10
        /*004a*/ 	.short	(.L_19 - .L_18)
.L_18:
        /*004c*/ 	.word	0x00000080
        /*0050*/ 	.word	0x00000001
        /*0054*/ 	.word	0x00000001


	//----- nvinfo : EIATTR_CBANK_PARAM_SIZE
	.align		4
.L_19:
        /*0058*/ 	.byte	0x03, 0x19
        /*005a*/ 	.short	0x0014


	//----- nvinfo : EIATTR_PARAM_CBANK
	.align		4
        /*005c*/ 	.byte	0x04, 0x0a
        /*005e*/ 	.short	(.L_21 - .L_20)
	.align		4
.L_20:
        /*0060*/ 	.word	index@(.nv.constant0.triton_poi_fused_convolution_7)
        /*0064*/ 	.short	0x0210
        /*0066*/ 	.short	0x0014


	//----- nvinfo : EIATTR_SW_WAR
	.align		4
.L_21:
        /*0068*/ 	.byte	0x04, 0x36
        /*006a*/ 	.short	(.L_23 - .L_22)
.L_22:
        /*006c*/ 	.word	0x00000008
.L_23:


//--------------------- .nv.callgraph             --------------------------
	.section	.nv.callgraph,"",@"SHT_CUDA_CALLGRAPH"
	.align	4
	.sectionentsize	8
	.align		4
        /*0000*/ 	.word	0x00000000
	.align		4
        /*0004*/ 	.word	0xffffffff
	.align		4
        /*0008*/ 	.word	0x00000000
	.align		4
        /*000c*/ 	.word	0xfffffffe
	.align		4
        /*0010*/ 	.word	0x00000000
	.align		4
        /*0014*/ 	.word	0xfffffffd
	.align		4
        /*0018*/ 	.word	0x00000000
	.align		4
        /*001c*/ 	.word	0xfffffffc


//--------------------- .text.triton_poi_fused_convolution_7 --------------------------
	.section	.text.triton_poi_fused_convolution_7,"ax",@progbits
	.align	128
        .global         triton_poi_fused_convolution_7
        .type           triton_poi_fused_convolution_7,@function
        .size           triton_poi_fused_convolution_7,(.L_x_1 - triton_poi_fused_convolution_7)
        .other          triton_poi_fused_convolution_7,@"STO_CUDA_ENTRY STV_DEFAULT"
triton_poi_fused_convolution_7:
.text.triton_poi_fused_convolution_7:
[----:B------:R-:W-:Y:S01]  /*0000*/  LDC R1, c[0x0][0x28] ;  /* 0x00000a00ff017b82 */ /* 0x000fe20000000800 */
[----:B------:R-:W1:Y:S07]  /*0010*/  S2R R0, SR_TID.X ;  /* 0x0000000000007919 */ /* 0x000e6e0000002100 */
[----:B------:R-:W2:Y:S01]  /*0020*/  LDC.64 R2, c[0x0][0x210] ;  /* 0x00008400ff027b82 */ /* 0x000ea20000000a00 */
[----:B------:R-:W-:Y:S01]  /*0030*/  ULDC.64 UR4, c[0x0][0x208] ;  /* 0x0000820000047ab9 */ /* 0x000fe20000000a00 */
[----:B------:R-:W3:Y:S06]  /*0040*/  S2R R7, SR_CTAID.X ;  /* 0x0000000000077919 */ /* 0x000eec0000002500 */
[----:B------:R-:W4:Y:S01]  /*0050*/  LDC.64 R4, c[0x0][0x218] ;  /* 0x00008600ff047b82 */ /* 0x000f220000000a00 */
[----:B-1----:R-:W-:Y:S01]  /*0060*/  LOP3.LUT R0, R0, 0x7f, RZ, 0xc0, !PT ;  /* 0x0000007f00007812 */ /* 0x002fe200078ec0ff */
[----:B----4-:R-:W4:Y:S03]  /*0070*/  LDG.E R5, desc[UR4][R4.64] ;  /* 0x0000000404057981 */ /* 0x010f26000c1e1900 */
[----:B---3--:R-:W-:-:S05]  /*0080*/  LEA R7, R7, R0, 0x7 ;  /* 0x0000000007077211 */ /* 0x008fca00078e38ff */
[----:B--2---:R-:W-:-:S05]  /*0090*/  IMAD.WIDE R2, R7, 0x4, R2 ;  /* 0x0000000407027825 */ /* 0x004fca00078e0202 */
[----:B------:R-:W4:Y:S02]  /*00a0*/  LDG.E R0, desc[UR4][R2.64] ;  /* 0x0000000402007981 */ /* 0x000f24000c1e1900 */
[----:B----4-:R-:W-:-:S05]  /*00b0*/  FADD R7, R0, R5 ;  /* 0x0000000500077221 */ /* 0x010fca0000000000 */
[----:B------:R-:W-:Y:S01]  /*00c0*/  STG.E desc[UR4][R2.64], R7 ;  /* 0x0000000702007986 */ /* 0x000fe2000c101904 */
[----:B------:R-:W-:Y:S05]  /*00d0*/  EXIT ;  /* 0x000000000000794d */ /* 0x000fea0003800000 */
.L_x_0:
[----:B------:R-:W-:-:S00]  /*00e0*/  BRA `(.L_x_0) ;  /* 0xfffffffc00fc7947 */ /* 0x000fc0000383ffff */
[----:B------:R-:W-:-:S00]  /*00f0*/  NOP ;  /* 0x0000000000007918 */ /* 0x000fc00000000000 */
        /* <DEDUP_REMOVED lines=8> */
.L_x_1:


//--------------------- .nv.constant0.triton_poi_fused_convolution_7 --------------------------
	.section	.nv.constant0.triton_poi_fused_convolution_7,"a",@progbits
	.sectionflags	@""
	.align	4
.nv.constant0.triton_poi_fused_convolution_7:
	.zero		548
